	.headerflags	@"EF_CUDA_TEXMODE_UNIFIED EF_CUDA_64BIT_ADDRESS EF_CUDA_ACCELERATORS EF_CUDA_SM90 EF_CUDA_VIRTUAL_SM(EF_CUDA_SM90)"
	.elftype	@"ET_EXEC"


//--------------------- .nv.info                  --------------------------
	.section	.nv.info,"",@"SHT_CUDA_INFO"
	.align	4


	//----- nvinfo : EIATTR_REGCOUNT
	.align		4
        /*0000*/ 	.byte	0x04, 0x2f
        /*0002*/ 	.short	(.L_3 - .L_2)
	.align		4
.L_2:
        /*0004*/ 	.word	index@(triton_poi_fused__native_batch_norm_legit_no_training_relu_13)
        /*0008*/ 	.word	0x00000010


	//----- nvinfo : EIATTR_MIN_STACK_SIZE
	.align		4
.L_3:
        /*000c*/ 	.byte	0x04, 0x12
        /*000e*/ 	.short	(.L_5 - .L_4)
	.align		4
.L_4:
        /*0010*/ 	.word	index@(triton_poi_fused__native_batch_norm_legit_no_training_relu_13)
        /*0014*/ 	.word	0x00000000


	//----- nvinfo : EIATTR_FRAME_SIZE
	.align		4
.L_5:
        /*0018*/ 	.byte	0x04, 0x11
        /*001a*/ 	.short	(.L_7 - .L_6)
	.align		4
.L_6:
        /*001c*/ 	.word	index@(triton_poi_fused__native_batch_norm_legit_no_training_relu_13)
        /*0020*/ 	.word	0x00000000


	//----- nvinfo : EIATTR_MIN_STACK_SIZE
	.align		4
.L_7:
        /*0024*/ 	.byte	0x04, 0x12
        /*0026*/ 	.short	(.L_9 - .L_8)
	.align		4
.L_8:
        /*0028*/ 	.word	index@(triton_poi_fused__native_batch_norm_legit_no_training_relu_13)
        /*002c*/ 	.word	0x00000000
.L_9:


//--------------------- .nv.info.triton_poi_fused__native_batch_norm_legit_no_training_relu_13 --------------------------
	.section	.nv.info.triton_poi_fused__native_batch_norm_legit_no_training_relu_13,"",@"SHT_CUDA_INFO"
	.sectionflags	@""
	.align	4


	//----- nvinfo : EIATTR_CUDA_API_VERSION
	.align		4
        /*0000*/ 	.byte	0x04, 0x37
        /*0002*/ 	.short	(.L_11 - .L_10)
.L_10:
        /*0004*/ 	.word	0x0000007c


	//----- nvinfo : EIATTR_KPARAM_INFO
	.align		4
.L_11:
        /*0008*/ 	.byte	0x04, 0x17
        /*000a*/ 	.short	(.L_13 - .L_12)
.L_12:
        /*000c*/ 	.word	0x00000000
        /*0010*/ 	.short	0x0006
        /*0012*/ 	.short	0x0030
        /*0014*/ 	.byte	0x00, 0xf0, 0x11, 0x00


	//----- nvinfo : EIATTR_KPARAM_INFO
	.align		4
.L_13:
        /*0018*/ 	.byte	0x04, 0x17
        /*001a*/ 	.short	(.L_15 - .L_14)
.L_14:
        /*001c*/ 	.word	0x00000000
        /*0020*/ 	.short	0x0005
        /*0022*/ 	.short	0x0028
        /*0024*/ 	.byte	0x00, 0xf4, 0x21, 0x00


	//----- nvinfo : EIATTR_KPARAM_INFO
	.align		4
.L_15:
        /*0028*/ 	.byte	0x04, 0x17
        /*002a*/ 	.short	(.L_17 - .L_16)
.L_16:
        /*002c*/ 	.word	0x00000000
        /*0030*/ 	.short	0x0004
        /*0032*/ 	.short	0x0020
        /*0034*/ 	.byte	0x00, 0xf4, 0x21, 0x00


	//----- nvinfo : EIATTR_KPARAM_INFO
	.align		4
.L_17:
        /*0038*/ 	.byte	0x04, 0x17
        /*003a*/ 	.short	(.L_19 - .L_18)
.L_18:
        /*003c*/ 	.word	0x00000000
        /*0040*/ 	.short	0x0003
        /*0042*/ 	.short	0x0018
        /*0044*/ 	.byte	0x00, 0xf4, 0x21, 0x00


	//----- nvinfo : EIATTR_KPARAM_INFO
	.align		4
.L_19:
        /*0048*/ 	.byte	0x04, 0x17
        /*004a*/ 	.short	(.L_21 - .L_20)
.L_20:
        /*004c*/ 	.word	0x00000000
        /*0050*/ 	.short	0x0002
        /*0052*/ 	.short	0x0010
        /*0054*/ 	.byte	0x00, 0xf4, 0x21, 0x00


	//----- nvinfo : EIATTR_KPARAM_INFO
	.align		4
.L_21:
        /*0058*/ 	.byte	0x04, 0x17
        /*005a*/ 	.short	(.L_23 - .L_22)
.L_22:
        /*005c*/ 	.word	0x00000000
        /*0060*/ 	.short	0x0001
        /*0062*/ 	.short	0x0008
        /*0064*/ 	.byte	0x00, 0xf4, 0x21, 0x00


	//----- nvinfo : EIATTR_KPARAM_INFO
	.align		4
.L_23:
        /*0068*/ 	.byte	0x04, 0x17
        /*006a*/ 	.short	(.L_25 - .L_24)
.L_24:
        /*006c*/ 	.word	0x00000000
        /*0070*/ 	.short	0x0000
        /*0072*/ 	.short	0x0000
        /*0074*/ 	.byte	0x00, 0xf4, 0x21, 0x00


	//----- nvinfo : EIATTR_SPARSE_MMA_MASK
	.align		4
.L_25:
        /*0078*/ 	.byte	0x03, 0x50
        /*007a*/ 	.short	0x0000


	//----- nvinfo : EIATTR_MAXREG_COUNT
	.align		4
        /*007c*/ 	.byte	0x03, 0x1b
        /*007e*/ 	.short	0x00ff


	//----- nvinfo : EIATTR_EXIT_INSTR_OFFSETS
	.align		4
        /*0080*/ 	.byte	0x04, 0x1c
        /*0082*/ 	.short	(.L_27 - .L_26)


	//   ....[0]....
.L_26:
        /*0084*/ 	.word	0x000002d0


	//----- nvinfo : EIATTR_REQNTID
	.align		4
.L_27:
        /*0088*/ 	.byte	0x04, 0x10
        /*008a*/ 	.short	(.L_29 - .L_28)
.L_28:
        /*008c*/ 	.word	0x00000080
        /*0090*/ 	.word	0x00000001
        /*0094*/ 	.word	0x00000001


	//----- nvinfo : EIATTR_CBANK_PARAM_SIZE
	.align		4
.L_29:
        /*0098*/ 	.byte	0x03, 0x19
        /*009a*/ 	.short	0x0034


	//----- nvinfo : EIATTR_PARAM_CBANK
	.align		4
        /*009c*/ 	.byte	0x04, 0x0a
        /*009e*/ 	.short	(.L_31 - .L_30)
	.align		4
.L_30:
        /*00a0*/ 	.word	index@(.nv.constant0.triton_poi_fused__native_batch_norm_legit_no_training_relu_13)
        /*00a4*/ 	.short	0x0210
        /*00a6*/ 	.short	0x0034


	//----- nvinfo : EIATTR_SW_WAR
	.align		4
.L_31:
        /*00a8*/ 	.byte	0x04, 0x36
        /*00aa*/ 	.short	(.L_33 - .L_32)
.L_32:
        /*00ac*/ 	.word	0x00000008
.L_33:


//--------------------- .nv.callgraph             --------------------------
	.section	.nv.callgraph,"",@"SHT_CUDA_CALLGRAPH"
	.align	4
	.sectionentsize	8
	.align		4
        /*0000*/ 	.word	0x00000000
	.align		4
        /*0004*/ 	.word	0xffffffff
	.align		4
        /*0008*/ 	.word	0x00000000
	.align		4
        /*000c*/ 	.word	0xfffffffe
	.align		4
        /*0010*/ 	.word	0x00000000
	.align		4
        /*0014*/ 	.word	0xfffffffd
	.align		4
        /*0018*/ 	.word	0x00000000
	.align		4
        /*001c*/ 	.word	0xfffffffc


//--------------------- .nv.constant4             --------------------------
	.section	.nv.constant4,"a",@progbits
	.align	8
	.align		8
.nv.constant4:
        /*0000*/ 	.dword	_$_str
	.align		8
        /*0008*/ 	.dword	_$_str_$_2


//--------------------- .text.triton_poi_fused__native_batch_norm_legit_no_training_relu_13 --------------------------
	.section	.text.triton_poi_fused__native_batch_norm_legit_no_training_relu_13,"ax",@progbits
	.align	128
        .global         triton_poi_fused__native_batch_norm_legit_no_training_relu_13
        .type           triton_poi_fused__native_batch_norm_legit_no_training_relu_13,@function
        .size           triton_poi_fused__native_batch_norm_legit_no_training_relu_13,(.L_x_1 - triton_poi_fused__native_batch_norm_legit_no_training_relu_13)
        .other          triton_poi_fused__native_batch_norm_legit_no_training_relu_13,@"STO_CUDA_ENTRY STV_DEFAULT"
triton_poi_fused__native_batch_norm_legit_no_training_relu_13:
.text.triton_poi_fused__native_batch_norm_legit_no_training_relu_13:
[----:B------:R-:W-:Y:S01]  /*0000*/  LDC R1, c[0x0][0x28] ;  /* 0x00000a00ff017b82 */ /* 0x000fe20000000800 */
[----:B------:R-:W1:Y:S07]  /*0010*/  S2R R0, SR_TID.X ;  /* 0x0000000000007919 */ /* 0x000e6e0000002100 */
[----:B------:R-:W2:Y:S01]  /*0020*/  LDC.64 R6, c[0x0][0x220] ;  /* 0x00008800ff067b82 */ /* 0x000ea20000000a00 */
[----:B------:R-:W-:Y:S01]  /*0030*/  ULDC.64 UR4, c[0x0][0x208] ;  /* 0x0000820000047ab9 */ /* 0x000fe20000000a00 */
[----:B------:R-:W3:Y:S06]  /*0040*/  S2R R3, SR_CTAID.X ;  /* 0x0000000000037919 */ /* 0x000eec0000002500 */
[----:B------:R-:W4:Y:S08]  /*0050*/  LDC.64 R4, c[0x0][0x218] ;  /* 0x00008600ff047b82 */ /* 0x000f300000000a00 */
[----:B------:R-:W5:Y:S08]  /*0060*/  LDC.64 R8, c[0x0][0x228] ;  /* 0x00008a00ff087b82 */ /* 0x000f700000000a00 */
[----:B------:R-:W5:Y:S01]  /*0070*/  LDC.64 R10, c[0x0][0x230] ;  /* 0x00008c00ff0a7b82 */ /* 0x000f620000000a00 */
[----:B-1----:R-:W-:-:S02]  /*0080*/  LOP3.LUT R0, R0, 0x7f, RZ, 0xc0, !PT ;  /* 0x0000007f00007812 */ /* 0x002fc400078ec0ff */
[----:B---3--:R-:W-:Y:S02]  /*0090*/  SHF.R.S32.HI R2, RZ, 0x18, R3 ;  /* 0x00000018ff027819 */ /* 0x008fe40000011403 */
[----:B------:R-:W-:Y:S02]  /*00a0*/  LEA R0, R3, R0, 0x7 ;  /* 0x0000000003007211 */ /* 0x000fe400078e38ff */
[----:B------:R-:W-:-:S04]  /*00b0*/  SGXT R3, R2, 0x1 ;  /* 0x000000010203781a */ /* 0x000fc80000000200 */
[----:B------:R-:W-:-:S04]  /*00c0*/  LEA.HI R3, R3, R0, RZ, 0x8 ;  /* 0x0000000003037211 */ /* 0x000fc800078f40ff */
[----:B------:R-:W-:-:S04]  /*00d0*/  LOP3.LUT R3, R3, 0xffffff00, RZ, 0xc0, !PT ;  /* 0xffffff0003037812 */ /* 0x000fc800078ec0ff */
[----:B------:R-:W-:Y:S02]  /*00e0*/  IADD3 R13, R0, -R3, RZ ;  /* 0x80000003000d7210 */ /* 0x000fe40007ffe0ff */
[----:B------:R-:W1:Y:S03]  /*00f0*/  LDC.64 R2, c[0x0][0x210] ;  /* 0x00008400ff027b82 */ /* 0x000e660000000a00 */
[----:B--2---:R-:W-:-:S06]  /*0100*/  IMAD.WIDE R6, R13, 0x4, R6 ;  /* 0x000000040d067825 */ /* 0x004fcc00078e0206 */
[----:B------:R-:W2:Y:S01]  /*0110*/  LDG.E.EL R6, desc[UR4][R6.64] ;  /* 0x0000000406067981 */ /* 0x000ea2000c2e1900 */
[----:B----4-:R-:W-:-:S04]  /*0120*/  IMAD.WIDE R4, R13, 0x4, R4 ;  /* 0x000000040d047825 */ /* 0x010fc800078e0204 */
[C---:B-----5:R-:W-:Y:S02]  /*0130*/  IMAD.WIDE R8, R13.reuse, 0x4, R8 ;  /* 0x000000040d087825 */ /* 0x060fe400078e0208 */
[----:B------:R3:W4:Y:S02]  /*0140*/  LDG.E.EL R5, desc[UR4][R4.64] ;  /* 0x0000000404057981 */ /* 0x000724000c2e1900 */
[----:B0-----:R-:W-:Y:S02]  /*0150*/  IMAD.WIDE R10, R13, 0x4, R10 ;  /* 0x000000040d0a7825 */ /* 0x001fe400078e020a */
[----:B------:R-:W5:Y:S02]  /*0160*/  LDG.E.EL R8, desc[UR4][R8.64] ;  /* 0x0000000408087981 */ /* 0x000f64000c2e1900 */
[C---:B-1----:R-:W-:Y:S02]  /*0170*/  IMAD.WIDE R2, R0.reuse, 0x4, R2 ;  /* 0x0000000400027825 */ /* 0x042fe400078e0202 */
[----:B------:R-:W5:Y:S04]  /*0180*/  LDG.E.EL R11, desc[UR4][R10.64] ;  /* 0x000000040a0b7981 */ /* 0x000f68000c2e1900 */
[----:B------:R0:W4:Y:S01]  /*0190*/  LDG.E R12, desc[UR4][R2.64] ;  /* 0x00000004020c7981 */ /* 0x000122000c1e1900 */
[----:B---3--:R-:W-:Y:S01]  /*01a0*/  HFMA2.MMA R4, -RZ, RZ, 1.625, 0 ;  /* 0x3e800000ff047435 */ /* 0x008fe200000001ff */
[----:B0-----:R-:W0:Y:S02]  /*01b0*/  LDC.64 R2, c[0x0][0x238] ;  /* 0x00008e00ff027b82 */ /* 0x001e240000000a00 */
[----:B0-----:R-:W-:-:S04]  /*01c0*/  IMAD.WIDE R2, R0, 0x4, R2 ;  /* 0x0000000400027825 */ /* 0x001fc800078e0202 */
[----:B--2---:R-:W-:-:S04]  /*01d0*/  FADD R6, R6, 9.9999997473787516356e-06 ;  /* 0x3727c5ac06067421 */ /* 0x004fc80000000000 */
[----:B------:R-:W0:Y:S02]  /*01e0*/  MUFU.SQRT R7, R6 ;  /* 0x0000000600077308 */ /* 0x000e240000002000 */
[C---:B0-----:R-:W-:Y:S02]  /*01f0*/  FSETP.GT.AND P0, PT, R7.reuse, 8.50705917302346158658e+37, PT ;  /* 0x7e8000000700780b */ /* 0x041fe40003f04000 */
[----:B------:R-:W-:-:S11]  /*0200*/  FSETP.GEU.AND P1, PT, R7, 1.175494350822287508e-38, PT ;  /* 0x008000000700780b */ /* 0x000fd60003f2e000 */
[----:B------:R-:W-:-:S04]  /*0210*/  @P0 FMUL R7, R7, 0.25 ;  /* 0x3e80000007070820 */ /* 0x000fc80000400000 */
[----:B------:R-:W-:-:S06]  /*0220*/  @!P1 FMUL R7, R7, 16777216 ;  /* 0x4b80000007079820 */ /* 0x000fcc0000400000 */
[----:B------:R-:W0:Y:S01]  /*0230*/  MUFU.RCP R7, R7 ;  /* 0x0000000700077308 */ /* 0x000e220000001000 */
[----:B------:R-:W-:Y:S01]  /*0240*/  FSEL R4, R4, 1, P0 ;  /* 0x3f80000004047808 */ /* 0x000fe20000000000 */
[----:B----4-:R-:W-:-:S04]  /*0250*/  FADD R5, R12, -R5 ;  /* 0x800000050c057221 */ /* 0x010fc80000000000 */
[----:B------:R-:W-:-:S04]  /*0260*/  @!P1 FMUL R4, R4, 16777216 ;  /* 0x4b80000004049820 */ /* 0x000fc80000400000 */
[----:B0-----:R-:W-:-:S04]  /*0270*/  FMUL R4, R7, R4 ;  /* 0x0000000407047220 */ /* 0x001fc80000400000 */
[----:B------:R-:W-:-:S04]  /*0280*/  FMUL R4, R5, R4 ;  /* 0x0000000405047220 */ /* 0x000fc80000400000 */
[----:B-----5:R-:W-:-:S05]  /*0290*/  FFMA R4, R8, R4, R11 ;  /* 0x0000000408047223 */ /* 0x020fca000000000b */
[----:B------:R-:W-:-:S04]  /*02a0*/  FSETP.GEU.AND P0, PT, R4, RZ, PT ;  /* 0x000000ff0400720b */ /* 0x000fc80003f0e000 */
[----:B------:R-:W-:-:S05]  /*02b0*/  FSEL R5, R4, RZ, P0 ;  /* 0x000000ff04057208 */ /* 0x000fca0000000000 */
[----:B------:R-:W-:Y:S01]  /*02c0*/  STG.E desc[UR4][R2.64], R5 ;  /* 0x0000000502007986 */ /* 0x000fe2000c101904 */
[----:B------:R-:W-:Y:S05]  /*02d0*/  EXIT ;  /* 0x000000000000794d */ /* 0x000fea0003800000 */
.L_x_0:
[----:B------:R-:W-:-:S00]  /*02e0*/  BRA `(.L_x_0) ;  /* 0xfffffffc00fc7947 */ /* 0x000fc0000383ffff */
[----:B------:R-:W-:-:S00]  /*02f0*/  NOP ;  /* 0x0000000000007918 */ /* 0x000fc00000000000 */
        /* <DEDUP_REMOVED lines=8> */
.L_x_1:


//--------------------- .nv.global.init           --------------------------
	.section	.nv.global.init,"aw",@progbits
.nv.global.init:
	.type		_$_str,@object
	.size		_$_str,(_$_str_$_2 - _$_str)
_$_str:
        /*0000*/ 	.byte	0x5f, 0x5f, 0x43, 0x55, 0x44, 0x41, 0x5f, 0x46, 0x54, 0x5a, 0x00
	.type		_$_str_$_2,@object
	.size		_$_str_$_2,(.L_1 - _$_str_$_2)
_$_str_$_2:
        /*000b*/ 	.byte	0x5f, 0x5f, 0x43, 0x55, 0x44, 0x41, 0x5f, 0x50, 0x52, 0x45, 0x43, 0x5f, 0x53, 0x51, 0x52, 0x54
        /*001b*/ 	.byte	0x00
.L_1:


//--------------------- .nv.constant0.triton_poi_fused__native_batch_norm_legit_no_training_relu_13 --------------------------
	.section	.nv.constant0.triton_poi_fused__native_batch_norm_legit_no_training_relu_13,"a",@progbits
	.sectionflags	@""
	.align	4
.nv.constant0.triton_poi_fused__native_batch_norm_legit_no_training_relu_13:
	.zero		580
